//
// Generated by NVIDIA NVVM Compiler
//
// Compiler Build ID: CL-36424714
// Cuda compilation tools, release 13.0, V13.0.88
// Based on NVVM 20.0.0
//

.version 9.0
.target sm_100
.address_size 64

	// .globl	_Z28cuda_keccak256_address_batchPKhPhj

.visible .entry _Z28cuda_keccak256_address_batchPKhPhj(
	.param .u64 .ptr .align 1 _Z28cuda_keccak256_address_batchPKhPhj_param_0,
	.param .u64 .ptr .align 1 _Z28cuda_keccak256_address_batchPKhPhj_param_1,
	.param .u32 _Z28cuda_keccak256_address_batchPKhPhj_param_2
)
{
	.reg .pred 	%p<2>;
	.reg .b16 	%rs<101>;
	.reg .b32 	%r<8>;
	.reg .b64 	%rd<9>;

	ld.param.u64 	%rd1, [_Z28cuda_keccak256_address_batchPKhPhj_param_0];
	ld.param.u64 	%rd2, [_Z28cuda_keccak256_address_batchPKhPhj_param_1];
	ld.param.u32 	%r2, [_Z28cuda_keccak256_address_batchPKhPhj_param_2];
	mov.u32 	%r3, %ctaid.x;
	mov.u32 	%r4, %ntid.x;
	mov.u32 	%r5, %tid.x;
	mad.lo.s32 	%r1, %r3, %r4, %r5;
	setp.ge.u32 	%p1, %r1, %r2;
	@%p1 bra 	$L__BB0_2;
	cvta.to.global.u64 	%rd3, %rd2;
	cvta.to.global.u64 	%rd4, %rd1;
	shl.b32 	%r6, %r1, 6;
	cvt.u64.u32 	%rd5, %r6;
	add.s64 	%rd6, %rd4, %rd5;
	mul.lo.s32 	%r7, %r1, 20;
	cvt.u64.u32 	%rd7, %r7;
	ld.global.u8 	%rs1, [%rd6];
	ld.global.u8 	%rs2, [%rd6+32];
	add.s16 	%rs3, %rs2, %rs1;
	ld.global.u8 	%rs4, [%rd6+44];
	add.s16 	%rs5, %rs3, %rs4;
	add.s64 	%rd8, %rd3, %rd7;
	st.global.u8 	[%rd8], %rs5;
	ld.global.u8 	%rs6, [%rd6+1];
	ld.global.u8 	%rs7, [%rd6+33];
	add.s16 	%rs8, %rs7, %rs6;
	ld.global.u8 	%rs9, [%rd6+45];
	add.s16 	%rs10, %rs8, %rs9;
	st.global.u8 	[%rd8+1], %rs10;
	ld.global.u8 	%rs11, [%rd6+2];
	ld.global.u8 	%rs12, [%rd6+34];
	add.s16 	%rs13, %rs12, %rs11;
	ld.global.u8 	%rs14, [%rd6+46];
	add.s16 	%rs15, %rs13, %rs14;
	st.global.u8 	[%rd8+2], %rs15;
	ld.global.u8 	%rs16, [%rd6+3];
	ld.global.u8 	%rs17, [%rd6+35];
	add.s16 	%rs18, %rs17, %rs16;
	ld.global.u8 	%rs19, [%rd6+47];
	add.s16 	%rs20, %rs18, %rs19;
	st.global.u8 	[%rd8+3], %rs20;
	ld.global.u8 	%rs21, [%rd6+4];
	ld.global.u8 	%rs22, [%rd6+36];
	add.s16 	%rs23, %rs22, %rs21;
	ld.global.u8 	%rs24, [%rd6+48];
	add.s16 	%rs25, %rs23, %rs24;
	st.global.u8 	[%rd8+4], %rs25;
	ld.global.u8 	%rs26, [%rd6+5];
	ld.global.u8 	%rs27, [%rd6+37];
	add.s16 	%rs28, %rs27, %rs26;
	ld.global.u8 	%rs29, [%rd6+49];
	add.s16 	%rs30, %rs28, %rs29;
	st.global.u8 	[%rd8+5], %rs30;
	ld.global.u8 	%rs31, [%rd6+6];
	ld.global.u8 	%rs32, [%rd6+38];
	add.s16 	%rs33, %rs32, %rs31;
	ld.global.u8 	%rs34, [%rd6+50];
	add.s16 	%rs35, %rs33, %rs34;
	st.global.u8 	[%rd8+6], %rs35;
	ld.global.u8 	%rs36, [%rd6+7];
	ld.global.u8 	%rs37, [%rd6+39];
	add.s16 	%rs38, %rs37, %rs36;
	ld.global.u8 	%rs39, [%rd6+51];
	add.s16 	%rs40, %rs38, %rs39;
	st.global.u8 	[%rd8+7], %rs40;
	ld.global.u8 	%rs41, [%rd6+8];
	ld.global.u8 	%rs42, [%rd6+40];
	add.s16 	%rs43, %rs42, %rs41;
	ld.global.u8 	%rs44, [%rd6+52];
	add.s16 	%rs45, %rs43, %rs44;
	st.global.u8 	[%rd8+8], %rs45;
	ld.global.u8 	%rs46, [%rd6+9];
	ld.global.u8 	%rs47, [%rd6+41];
	add.s16 	%rs48, %rs47, %rs46;
	ld.global.u8 	%rs49, [%rd6+53];
	add.s16 	%rs50, %rs48, %rs49;
	st.global.u8 	[%rd8+9], %rs50;
	ld.global.u8 	%rs51, [%rd6+10];
	ld.global.u8 	%rs52, [%rd6+42];
	add.s16 	%rs53, %rs52, %rs51;
	ld.global.u8 	%rs54, [%rd6+54];
	add.s16 	%rs55, %rs53, %rs54;
	st.global.u8 	[%rd8+10], %rs55;
	ld.global.u8 	%rs56, [%rd6+11];
	ld.global.u8 	%rs57, [%rd6+43];
	add.s16 	%rs58, %rs57, %rs56;
	ld.global.u8 	%rs59, [%rd6+55];
	add.s16 	%rs60, %rs58, %rs59;
	st.global.u8 	[%rd8+11], %rs60;
	ld.global.u8 	%rs61, [%rd6+12];
	ld.global.u8 	%rs62, [%rd6+44];
	add.s16 	%rs63, %rs62, %rs61;
	ld.global.u8 	%rs64, [%rd6+56];
	add.s16 	%rs65, %rs63, %rs64;
	st.global.u8 	[%rd8+12], %rs65;
	ld.global.u8 	%rs66, [%rd6+13];
	ld.global.u8 	%rs67, [%rd6+45];
	add.s16 	%rs68, %rs67, %rs66;
	ld.global.u8 	%rs69, [%rd6+57];
	add.s16 	%rs70, %rs68, %rs69;
	st.global.u8 	[%rd8+13], %rs70;
	ld.global.u8 	%rs71, [%rd6+14];
	ld.global.u8 	%rs72, [%rd6+46];
	add.s16 	%rs73, %rs72, %rs71;
	ld.global.u8 	%rs74, [%rd6+58];
	add.s16 	%rs75, %rs73, %rs74;
	st.global.u8 	[%rd8+14], %rs75;
	ld.global.u8 	%rs76, [%rd6+15];
	ld.global.u8 	%rs77, [%rd6+47];
	add.s16 	%rs78, %rs77, %rs76;
	ld.global.u8 	%rs79, [%rd6+59];
	add.s16 	%rs80, %rs78, %rs79;
	st.global.u8 	[%rd8+15], %rs80;
	ld.global.u8 	%rs81, [%rd6+16];
	ld.global.u8 	%rs82, [%rd6+48];
	add.s16 	%rs83, %rs82, %rs81;
	ld.global.u8 	%rs84, [%rd6+60];
	add.s16 	%rs85, %rs83, %rs84;
	st.global.u8 	[%rd8+16], %rs85;
	ld.global.u8 	%rs86, [%rd6+17];
	ld.global.u8 	%rs87, [%rd6+49];
	add.s16 	%rs88, %rs87, %rs86;
	ld.global.u8 	%rs89, [%rd6+61];
	add.s16 	%rs90, %rs88, %rs89;
	st.global.u8 	[%rd8+17], %rs90;
	ld.global.u8 	%rs91, [%rd6+18];
	ld.global.u8 	%rs92, [%rd6+50];
	add.s16 	%rs93, %rs92, %rs91;
	ld.global.u8 	%rs94, [%rd6+62];
	add.s16 	%rs95, %rs93, %rs94;
	st.global.u8 	[%rd8+18], %rs95;
	ld.global.u8 	%rs96, [%rd6+19];
	ld.global.u8 	%rs97, [%rd6+51];
	add.s16 	%rs98, %rs97, %rs96;
	ld.global.u8 	%rs99, [%rd6+63];
	add.s16 	%rs100, %rs98, %rs99;
	st.global.u8 	[%rd8+19], %rs100;
$L__BB0_2:
	ret;

}
	// .globl	_Z20cuda_keccak256_batchPPKhPKjPhj
.visible .entry _Z20cuda_keccak256_batchPPKhPKjPhj(
	.param .u64 .ptr .align 1 _Z20cuda_keccak256_batchPPKhPKjPhj_param_0,
	.param .u64 .ptr .align 1 _Z20cuda_keccak256_batchPPKhPKjPhj_param_1,
	.param .u64 .ptr .align 1 _Z20cuda_keccak256_batchPPKhPKjPhj_param_2,
	.param .u32 _Z20cuda_keccak256_batchPPKhPKjPhj_param_3
)
{
	.reg .pred 	%p<2>;
	.reg .b16 	%rs<2>;
	.reg .b32 	%r<7>;
	.reg .b64 	%rd<5>;

	ld.param.u64 	%rd1, [_Z20cuda_keccak256_batchPPKhPKjPhj_param_2];
	ld.param.u32 	%r2, [_Z20cuda_keccak256_batchPPKhPKjPhj_param_3];
	mov.u32 	%r3, %ctaid.x;
	mov.u32 	%r4, %ntid.x;
	mov.u32 	%r5, %tid.x;
	mad.lo.s32 	%r1, %r3, %r4, %r5;
	setp.ge.u32 	%p1, %r1, %r2;
	@%p1 bra 	$L__BB1_2;
	cvta.to.global.u64 	%rd2, %rd1;
	shl.b32 	%r6, %r1, 5;
	cvt.u64.u32 	%rd3, %r6;
	add.s64 	%rd4, %rd2, %rd3;
	mov.b16 	%rs1, 0;
	st.global.u8 	[%rd4], %rs1;
	st.global.u8 	[%rd4+1], %rs1;
	st.global.u8 	[%rd4+2], %rs1;
	st.global.u8 	[%rd4+3], %rs1;
	st.global.u8 	[%rd4+4], %rs1;
	st.global.u8 	[%rd4+5], %rs1;
	st.global.u8 	[%rd4+6], %rs1;
	st.global.u8 	[%rd4+7], %rs1;
	st.global.u8 	[%rd4+8], %rs1;
	st.global.u8 	[%rd4+9], %rs1;
	st.global.u8 	[%rd4+10], %rs1;
	st.global.u8 	[%rd4+11], %rs1;
	st.global.u8 	[%rd4+12], %rs1;
	st.global.u8 	[%rd4+13], %rs1;
	st.global.u8 	[%rd4+14], %rs1;
	st.global.u8 	[%rd4+15], %rs1;
	st.global.u8 	[%rd4+16], %rs1;
	st.global.u8 	[%rd4+17], %rs1;
	st.global.u8 	[%rd4+18], %rs1;
	st.global.u8 	[%rd4+19], %rs1;
	st.global.u8 	[%rd4+20], %rs1;
	st.global.u8 	[%rd4+21], %rs1;
	st.global.u8 	[%rd4+22], %rs1;
	st.global.u8 	[%rd4+23], %rs1;
	st.global.u8 	[%rd4+24], %rs1;
	st.global.u8 	[%rd4+25], %rs1;
	st.global.u8 	[%rd4+26], %rs1;
	st.global.u8 	[%rd4+27], %rs1;
	st.global.u8 	[%rd4+28], %rs1;
	st.global.u8 	[%rd4+29], %rs1;
	st.global.u8 	[%rd4+30], %rs1;
	st.global.u8 	[%rd4+31], %rs1;
$L__BB1_2:
	ret;

}
	// .globl	_Z28cuda_compare_addresses_batchPKhS0_Pjj
.visible .entry _Z28cuda_compare_addresses_batchPKhS0_Pjj(
	.param .u64 .ptr .align 1 _Z28cuda_compare_addresses_batchPKhS0_Pjj_param_0,
	.param .u64 .ptr .align 1 _Z28cuda_compare_addresses_batchPKhS0_Pjj_param_1,
	.param .u64 .ptr .align 1 _Z28cuda_compare_addresses_batchPKhS0_Pjj_param_2,
	.param .u32 _Z28cuda_compare_addresses_batchPKhS0_Pjj_param_3
)
{
	.reg .pred 	%p<22>;
	.reg .b16 	%rs<41>;
	.reg .b32 	%r<29>;
	.reg .b64 	%rd<11>;

	ld.param.u64 	%rd3, [_Z28cuda_compare_addresses_batchPKhS0_Pjj_param_0];
	ld.param.u64 	%rd5, [_Z28cuda_compare_addresses_batchPKhS0_Pjj_param_1];
	ld.param.u64 	%rd4, [_Z28cuda_compare_addresses_batchPKhS0_Pjj_param_2];
	ld.param.u32 	%r4, [_Z28cuda_compare_addresses_batchPKhS0_Pjj_param_3];
	cvta.to.global.u64 	%rd1, %rd5;
	mov.u32 	%r5, %ctaid.x;
	mov.u32 	%r6, %ntid.x;
	mov.u32 	%r7, %tid.x;
	mad.lo.s32 	%r1, %r5, %r6, %r7;
	setp.ge.u32 	%p1, %r1, %r4;
	@%p1 bra 	$L__BB2_22;
	cvta.to.global.u64 	%rd6, %rd3;
	mul.lo.s32 	%r9, %r1, 20;
	cvt.u64.u32 	%rd7, %r9;
	add.s64 	%rd2, %rd6, %rd7;
	ld.global.u8 	%rs1, [%rd2];
	ld.global.u8 	%rs2, [%rd1];
	setp.ne.s16 	%p2, %rs1, %rs2;
	mov.b32 	%r28, 0;
	@%p2 bra 	$L__BB2_21;
	ld.global.u8 	%rs3, [%rd2+1];
	ld.global.u8 	%rs4, [%rd1+1];
	setp.ne.s16 	%p3, %rs3, %rs4;
	@%p3 bra 	$L__BB2_21;
	ld.global.u8 	%rs5, [%rd2+2];
	ld.global.u8 	%rs6, [%rd1+2];
	setp.ne.s16 	%p4, %rs5, %rs6;
	@%p4 bra 	$L__BB2_21;
	ld.global.u8 	%rs7, [%rd2+3];
	ld.global.u8 	%rs8, [%rd1+3];
	setp.ne.s16 	%p5, %rs7, %rs8;
	@%p5 bra 	$L__BB2_21;
	ld.global.u8 	%rs9, [%rd2+4];
	ld.global.u8 	%rs10, [%rd1+4];
	setp.ne.s16 	%p6, %rs9, %rs10;
	@%p6 bra 	$L__BB2_21;
	ld.global.u8 	%rs11, [%rd2+5];
	ld.global.u8 	%rs12, [%rd1+5];
	setp.ne.s16 	%p7, %rs11, %rs12;
	@%p7 bra 	$L__BB2_21;
	ld.global.u8 	%rs13, [%rd2+6];
	ld.global.u8 	%rs14, [%rd1+6];
	setp.ne.s16 	%p8, %rs13, %rs14;
	@%p8 bra 	$L__BB2_21;
	ld.global.u8 	%rs15, [%rd2+7];
	ld.global.u8 	%rs16, [%rd1+7];
	setp.ne.s16 	%p9, %rs15, %rs16;
	@%p9 bra 	$L__BB2_21;
	ld.global.u8 	%rs17, [%rd2+8];
	ld.global.u8 	%rs18, [%rd1+8];
	setp.ne.s16 	%p10, %rs17, %rs18;
	@%p10 bra 	$L__BB2_21;
	ld.global.u8 	%rs19, [%rd2+9];
	ld.global.u8 	%rs20, [%rd1+9];
	setp.ne.s16 	%p11, %rs19, %rs20;
	@%p11 bra 	$L__BB2_21;
	ld.global.u8 	%rs21, [%rd2+10];
	ld.global.u8 	%rs22, [%rd1+10];
	setp.ne.s16 	%p12, %rs21, %rs22;
	@%p12 bra 	$L__BB2_21;
	ld.global.u8 	%rs23, [%rd2+11];
	ld.global.u8 	%rs24, [%rd1+11];
	setp.ne.s16 	%p13, %rs23, %rs24;
	@%p13 bra 	$L__BB2_21;
	ld.global.u8 	%rs25, [%rd2+12];
	ld.global.u8 	%rs26, [%rd1+12];
	setp.ne.s16 	%p14, %rs25, %rs26;
	@%p14 bra 	$L__BB2_21;
	ld.global.u8 	%rs27, [%rd2+13];
	ld.global.u8 	%rs28, [%rd1+13];
	setp.ne.s16 	%p15, %rs27, %rs28;
	@%p15 bra 	$L__BB2_21;
	ld.global.u8 	%rs29, [%rd2+14];
	ld.global.u8 	%rs30, [%rd1+14];
	setp.ne.s16 	%p16, %rs29, %rs30;
	@%p16 bra 	$L__BB2_21;
	ld.global.u8 	%rs31, [%rd2+15];
	ld.global.u8 	%rs32, [%rd1+15];
	setp.ne.s16 	%p17, %rs31, %rs32;
	@%p17 bra 	$L__BB2_21;
	ld.global.u8 	%rs33, [%rd2+16];
	ld.global.u8 	%rs34, [%rd1+16];
	setp.ne.s16 	%p18, %rs33, %rs34;
	@%p18 bra 	$L__BB2_21;
	ld.global.u8 	%rs35, [%rd2+17];
	ld.global.u8 	%rs36, [%rd1+17];
	setp.ne.s16 	%p19, %rs35, %rs36;
	@%p19 bra 	$L__BB2_21;
	ld.global.u8 	%rs37, [%rd2+18];
	ld.global.u8 	%rs38, [%rd1+18];
	setp.ne.s16 	%p20, %rs37, %rs38;
	@%p20 bra 	$L__BB2_21;
	ld.global.u8 	%rs39, [%rd2+19];
	ld.global.u8 	%rs40, [%rd1+19];
	setp.eq.s16 	%p21, %rs39, %rs40;
	selp.u32 	%r28, 1, 0, %p21;
$L__BB2_21:
	cvta.to.global.u64 	%rd8, %rd4;
	mul.wide.u32 	%rd9, %r1, 4;
	add.s64 	%rd10, %rd8, %rd9;
	st.global.u32 	[%rd10], %r28;
$L__BB2_22:
	ret;

}


// ===== COMPILED SASS (sm_100) =====

	.target	sm_100

	.elftype	@"ET_EXEC"


//--------------------- .note.nv.tkinfo           --------------------------
	.section	.note.nv.tkinfo,"",@"SHT_NOTE"
	.sectionflags	@"SHF_NOTE_NV_TKINFO"
	.tkinfo
        /*0018*/ 	.word	0x00000002
        /*0030*/ 	.string	""
        /*0030*/ 	.string	"ptxas"
        /*0030*/ 	.string	"Cuda compilation tools, release 13.0, V13.0.88"
        /*0030*/ 	.string	"Build cuda_13.0.r13.0/compiler.36424714_0"
        /*0030*/ 	.string	"-arch sm_100 -m 64 "



//--------------------- .note.nv.cuinfo           --------------------------
	.section	.note.nv.cuinfo,"",@"SHT_NOTE"
	.sectionflags	@"SHF_NOTE_NV_CUINFO"
        /*0018*/ 	.short	0x0002
        /*001a*/ 	.short	0x0064
        /*001c*/ 	.short	0x0082
	.zero		2


//--------------------- .nv.info                  --------------------------
	.section	.nv.info,"",@"SHT_CUDA_INFO"
	.align	4


	//----- nvinfo : EIATTR_REGCOUNT
	.align		4
        /*0000*/ 	.byte	0x04, 0x2f
        /*0002*/ 	.short	(.L_1 - .L_0)
	.align		4
.L_0:
        /*0004*/ 	.word	index@(_Z28cuda_keccak256_address_batchPKhPhj)
        /*0008*/ 	.word	0x0000000e


	//----- nvinfo : EIATTR_FRAME_SIZE
	.align		4
.L_1:
        /*000c*/ 	.byte	0x04, 0x11
        /*000e*/ 	.short	(.L_3 - .L_2)
	.align		4
.L_2:
        /*0010*/ 	.word	index@(_Z28cuda_keccak256_address_batchPKhPhj)
        /*0014*/ 	.word	0x00000000


	//----- nvinfo : EIATTR_REGCOUNT
	.align		4
.L_3:
        /*0018*/ 	.byte	0x04, 0x2f
        /*001a*/ 	.short	(.L_5 - .L_4)
	.align		4
.L_4:
        /*001c*/ 	.word	index@(_Z20cuda_keccak256_batchPPKhPKjPhj)
        /*0020*/ 	.word	0x00000006


	//----- nvinfo : EIATTR_FRAME_SIZE
	.align		4
.L_5:
        /*0024*/ 	.byte	0x04, 0x11
        /*0026*/ 	.short	(.L_7 - .L_6)
	.align		4
.L_6:
        /*0028*/ 	.word	index@(_Z20cuda_keccak256_batchPPKhPKjPhj)
        /*002c*/ 	.word	0x00000000


	//----- nvinfo : EIATTR_REGCOUNT
	.align		4
.L_7:
        /*0030*/ 	.byte	0x04, 0x2f
        /*0032*/ 	.short	(.L_9 - .L_8)
	.align		4
.L_8:
        /*0034*/ 	.word	index@(_Z28cuda_compare_addresses_batchPKhS0_Pjj)
        /*0038*/ 	.word	0x0000000b


	//----- nvinfo : EIATTR_FRAME_SIZE
	.align		4
.L_9:
        /*003c*/ 	.byte	0x04, 0x11
        /*003e*/ 	.short	(.L_11 - .L_10)
	.align		4
.L_10:
        /*0040*/ 	.word	index@(_Z28cuda_compare_addresses_batchPKhS0_Pjj)
        /*0044*/ 	.word	0x00000000


	//----- nvinfo : EIATTR_MIN_STACK_SIZE
	.align		4
.L_11:
        /*0048*/ 	.byte	0x04, 0x12
        /*004a*/ 	.short	(.L_13 - .L_12)
	.align		4
.L_12:
        /*004c*/ 	.word	index@(_Z28cuda_compare_addresses_batchPKhS0_Pjj)
        /*0050*/ 	.word	0x00000000


	//----- nvinfo : EIATTR_MIN_STACK_SIZE
	.align		4
.L_13:
        /*0054*/ 	.byte	0x04, 0x12
        /*0056*/ 	.short	(.L_15 - .L_14)
	.align		4
.L_14:
        /*0058*/ 	.word	index@(_Z20cuda_keccak256_batchPPKhPKjPhj)
        /*005c*/ 	.word	0x00000000


	//----- nvinfo : EIATTR_MIN_STACK_SIZE
	.align		4
.L_15:
        /*0060*/ 	.byte	0x04, 0x12
        /*0062*/ 	.short	(.L_17 - .L_16)
	.align		4
.L_16:
        /*0064*/ 	.word	index@(_Z28cuda_keccak256_address_batchPKhPhj)
        /*0068*/ 	.word	0x00000000
.L_17:


//--------------------- .nv.compat                --------------------------
	.section	.nv.compat,"",@"SHT_CUDA_COMPAT_INFO"
	.align	4
        /*0000*/ 	.byte	0x02, 0x09, 0x00, 0x00, 0x02, 0x02, 0x01, 0x00, 0x02, 0x05, 0x05, 0x00, 0x03, 0x07, 0x01, 0x01
        /*0010*/ 	.byte	0x02, 0x03, 0x00, 0x00, 0x02, 0x06, 0x01, 0x00, 0x04, 0x0b, 0x08, 0x00, 0x09, 0x00, 0x00, 0x00
        /*0020*/ 	.byte	0x00, 0x00, 0x00, 0x00


//--------------------- .nv.info._Z28cuda_compare_addresses_batchPKhS0_Pjj --------------------------
	.section	.nv.info._Z28cuda_compare_addresses_batchPKhS0_Pjj,"",@"SHT_CUDA_INFO"
	.sectionflags	@""
	.align	4


	//----- nvinfo : EIATTR_CUDA_API_VERSION
	.align		4
        /*0000*/ 	.byte	0x04, 0x37
        /*0002*/ 	.short	(.L_19 - .L_18)
.L_18:
        /*0004*/ 	.word	0x00000082


	//----- nvinfo : EIATTR_KPARAM_INFO
	.align		4
.L_19:
        /*0008*/ 	.byte	0x04, 0x17
        /*000a*/ 	.short	(.L_21 - .L_20)
.L_20:
        /*000c*/ 	.word	0x00000000
        /*0010*/ 	.short	0x0003
        /*0012*/ 	.short	0x0018
        /*0014*/ 	.byte	0x00, 0xf0, 0x11, 0x00


	//----- nvinfo : EIATTR_KPARAM_INFO
	.align		4
.L_21:
        /*0018*/ 	.byte	0x04, 0x17
        /*001a*/ 	.short	(.L_23 - .L_22)
.L_22:
        /*001c*/ 	.word	0x00000000
        /*0020*/ 	.short	0x0002
        /*0022*/ 	.short	0x0010
        /*0024*/ 	.byte	0x00, 0xf5, 0x21, 0x00


	//----- nvinfo : EIATTR_KPARAM_INFO
	.align		4
.L_23:
        /*0028*/ 	.byte	0x04, 0x17
        /*002a*/ 	.short	(.L_25 - .L_24)
.L_24:
        /*002c*/ 	.word	0x00000000
        /*0030*/ 	.short	0x0001
        /*0032*/ 	.short	0x0008
        /*0034*/ 	.byte	0x00, 0xf5, 0x21, 0x00


	//----- nvinfo : EIATTR_KPARAM_INFO
	.align		4
.L_25:
        /*0038*/ 	.byte	0x04, 0x17
        /*003a*/ 	.short	(.L_27 - .L_26)
.L_26:
        /*003c*/ 	.word	0x00000000
        /*0040*/ 	.short	0x0000
        /*0042*/ 	.short	0x0000
        /*0044*/ 	.byte	0x00, 0xf5, 0x21, 0x00


	//----- nvinfo : EIATTR_SPARSE_MMA_MASK
	.align		4
.L_27:
        /*0048*/ 	.byte	0x03, 0x50
        /*004a*/ 	.short	0x0000


	//----- nvinfo : EIATTR_MAXREG_COUNT
	.align		4
        /*004c*/ 	.byte	0x03, 0x1b
        /*004e*/ 	.short	0x00ff


	//----- nvinfo : EIATTR_MERCURY_ISA_VERSION
	.align		4
        /*0050*/ 	.byte	0x03, 0x5f
        /*0052*/ 	.short	0x0101


	//----- nvinfo : EIATTR_VRC_CTA_INIT_COUNT
	.align		4
        /*0054*/ 	.byte	0x02, 0x4a
	.zero		1
	.zero		1


	//----- nvinfo : EIATTR_EXIT_INSTR_OFFSETS
	.align		4
        /*0058*/ 	.byte	0x04, 0x1c
        /*005a*/ 	.short	(.L_29 - .L_28)


	//   ....[0]....
.L_28:
        /*005c*/ 	.word	0x00000070


	//   ....[1]....
        /*0060*/ 	.word	0x00000640


	//----- nvinfo : EIATTR_CRS_STACK_SIZE
	.align		4
.L_29:
        /*0064*/ 	.byte	0x04, 0x1e
        /*0066*/ 	.short	(.L_31 - .L_30)
.L_30:
        /*0068*/ 	.word	0x00000000


	//----- nvinfo : EIATTR_CBANK_PARAM_SIZE
	.align		4
.L_31:
        /*006c*/ 	.byte	0x03, 0x19
        /*006e*/ 	.short	0x001c


	//----- nvinfo : EIATTR_PARAM_CBANK
	.align		4
        /*0070*/ 	.byte	0x04, 0x0a
        /*0072*/ 	.short	(.L_33 - .L_32)
	.align		4
.L_32:
        /*0074*/ 	.word	index@(.nv.constant0._Z28cuda_compare_addresses_batchPKhS0_Pjj)
        /*0078*/ 	.short	0x0380
        /*007a*/ 	.short	0x001c


	//----- nvinfo : EIATTR_SW_WAR
	.align		4
.L_33:
        /*007c*/ 	.byte	0x04, 0x36
        /*007e*/ 	.short	(.L_35 - .L_34)
.L_34:
        /*0080*/ 	.word	0x00000008
.L_35:


//--------------------- .nv.info._Z20cuda_keccak256_batchPPKhPKjPhj --------------------------
	.section	.nv.info._Z20cuda_keccak256_batchPPKhPKjPhj,"",@"SHT_CUDA_INFO"
	.sectionflags	@""
	.align	4


	//----- nvinfo : EIATTR_CUDA_API_VERSION
	.align		4
        /*0000*/ 	.byte	0x04, 0x37
        /*0002*/ 	.short	(.L_37 - .L_36)
.L_36:
        /*0004*/ 	.word	0x00000082


	//----- nvinfo : EIATTR_KPARAM_INFO
	.align		4
.L_37:
        /*0008*/ 	.byte	0x04, 0x17
        /*000a*/ 	.short	(.L_39 - .L_38)
.L_38:
        /*000c*/ 	.word	0x00000000
        /*0010*/ 	.short	0x0003
        /*0012*/ 	.short	0x0018
        /*0014*/ 	.byte	0x00, 0xf0, 0x11, 0x00


	//----- nvinfo : EIATTR_KPARAM_INFO
	.align		4
.L_39:
        /*0018*/ 	.byte	0x04, 0x17
        /*001a*/ 	.short	(.L_41 - .L_40)
.L_40:
        /*001c*/ 	.word	0x00000000
        /*0020*/ 	.short	0x0002
        /*0022*/ 	.short	0x0010
        /*0024*/ 	.byte	0x00, 0xf5, 0x21, 0x00


	//----- nvinfo : EIATTR_KPARAM_INFO
	.align		4
.L_41:
        /*0028*/ 	.byte	0x04, 0x17
        /*002a*/ 	.short	(.L_43 - .L_42)
.L_42:
        /*002c*/ 	.word	0x00000000
        /*0030*/ 	.short	0x0001
        /*0032*/ 	.short	0x0008
        /*0034*/ 	.byte	0x00, 0xf5, 0x21, 0x00


	//----- nvinfo : EIATTR_KPARAM_INFO
	.align		4
.L_43:
        /*0038*/ 	.byte	0x04, 0x17
        /*003a*/ 	.short	(.L_45 - .L_44)
.L_44:
        /*003c*/ 	.word	0x00000000
        /*0040*/ 	.short	0x0000
        /*0042*/ 	.short	0x0000
        /*0044*/ 	.byte	0x00, 0xf5, 0x21, 0x00


	//----- nvinfo : EIATTR_SPARSE_MMA_MASK
	.align		4
.L_45:
        /*0048*/ 	.byte	0x03, 0x50
        /*004a*/ 	.short	0x0000


	//----- nvinfo : EIATTR_MAXREG_COUNT
	.align		4
        /*004c*/ 	.byte	0x03, 0x1b
        /*004e*/ 	.short	0x00ff


	//----- nvinfo : EIATTR_MERCURY_ISA_VERSION
	.align		4
        /*0050*/ 	.byte	0x03, 0x5f
        /*0052*/ 	.short	0x0101


	//----- nvinfo : EIATTR_VRC_CTA_INIT_COUNT
	.align		4
        /*0054*/ 	.byte	0x02, 0x4a
	.zero		1
	.zero		1


	//----- nvinfo : EIATTR_EXIT_INSTR_OFFSETS
	.align		4
        /*0058*/ 	.byte	0x04, 0x1c
        /*005a*/ 	.short	(.L_47 - .L_46)


	//   ....[0]....
.L_46:
        /*005c*/ 	.word	0x00000070


	//   ....[1]....
        /*0060*/ 	.word	0x000002c0


	//----- nvinfo : EIATTR_CBANK_PARAM_SIZE
	.align		4
.L_47:
        /*0064*/ 	.byte	0x03, 0x19
        /*0066*/ 	.short	0x001c


	//----- nvinfo : EIATTR_PARAM_CBANK
	.align		4
        /*0068*/ 	.byte	0x04, 0x0a
        /*006a*/ 	.short	(.L_49 - .L_48)
	.align		4
.L_48:
        /*006c*/ 	.word	index@(.nv.constant0._Z20cuda_keccak256_batchPPKhPKjPhj)
        /*0070*/ 	.short	0x0380
        /*0072*/ 	.short	0x001c


	//----- nvinfo : EIATTR_SW_WAR
	.align		4
.L_49:
        /*0074*/ 	.byte	0x04, 0x36
        /*0076*/ 	.short	(.L_51 - .L_50)
.L_50:
        /*0078*/ 	.word	0x00000008
.L_51:


//--------------------- .nv.info._Z28cuda_keccak256_address_batchPKhPhj --------------------------
	.section	.nv.info._Z28cuda_keccak256_address_batchPKhPhj,"",@"SHT_CUDA_INFO"
	.sectionflags	@""
	.align	4


	//----- nvinfo : EIATTR_CUDA_API_VERSION
	.align		4
        /*0000*/ 	.byte	0x04, 0x37
        /*0002*/ 	.short	(.L_53 - .L_52)
.L_52:
        /*0004*/ 	.word	0x00000082


	//----- nvinfo : EIATTR_KPARAM_INFO
	.align		4
.L_53:
        /*0008*/ 	.byte	0x04, 0x17
        /*000a*/ 	.short	(.L_55 - .L_54)
.L_54:
        /*000c*/ 	.word	0x00000000
        /*0010*/ 	.short	0x0002
        /*0012*/ 	.short	0x0010
        /*0014*/ 	.byte	0x00, 0xf0, 0x11, 0x00


	//----- nvinfo : EIATTR_KPARAM_INFO
	.align		4
.L_55:
        /*0018*/ 	.byte	0x04, 0x17
        /*001a*/ 	.short	(.L_57 - .L_56)
.L_56:
        /*001c*/ 	.word	0x00000000
        /*0020*/ 	.short	0x0001
        /*0022*/ 	.short	0x0008
        /*0024*/ 	.byte	0x00, 0xf5, 0x21, 0x00


	//----- nvinfo : EIATTR_KPARAM_INFO
	.align		4
.L_57:
        /*0028*/ 	.byte	0x04, 0x17
        /*002a*/ 	.short	(.L_59 - .L_58)
.L_58:
        /*002c*/ 	.word	0x00000000
        /*0030*/ 	.short	0x0000
        /*0032*/ 	.short	0x0000
        /*0034*/ 	.byte	0x00, 0xf5, 0x21, 0x00


	//----- nvinfo : EIATTR_SPARSE_MMA_MASK
	.align		4
.L_59:
        /*0038*/ 	.byte	0x03, 0x50
        /*003a*/ 	.short	0x0000


	//----- nvinfo : EIATTR_MAXREG_COUNT
	.align		4
        /*003c*/ 	.byte	0x03, 0x1b
        /*003e*/ 	.short	0x00ff


	//----- nvinfo : EIATTR_MERCURY_ISA_VERSION
	.align		4
        /*0040*/ 	.byte	0x03, 0x5f
        /*0042*/ 	.short	0x0101


	//----- nvinfo : EIATTR_VRC_CTA_INIT_COUNT
	.align		4
        /*0044*/ 	.byte	0x02, 0x4a
	.zero		1
	.zero		1


	//----- nvinfo : EIATTR_EXIT_INSTR_OFFSETS
	.align		4
        /*0048*/ 	.byte	0x04, 0x1c
        /*004a*/ 	.short	(.L_61 - .L_60)


	//   ....[0]....
.L_60:
        /*004c*/ 	.word	0x00000070


	//   ....[1]....
        /*0050*/ 	.word	0x00000740


	//----- nvinfo : EIATTR_CBANK_PARAM_SIZE
	.align		4
.L_61:
        /*0054*/ 	.byte	0x03, 0x19
        /*0056*/ 	.short	0x0014


	//----- nvinfo : EIATTR_PARAM_CBANK
	.align		4
        /*0058*/ 	.byte	0x04, 0x0a
        /*005a*/ 	.short	(.L_63 - .L_62)
	.align		4
.L_62:
        /*005c*/ 	.word	index@(.nv.constant0._Z28cuda_keccak256_address_batchPKhPhj)
        /*0060*/ 	.short	0x0380
        /*0062*/ 	.short	0x0014


	//----- nvinfo : EIATTR_SW_WAR
	.align		4
.L_63:
        /*0064*/ 	.byte	0x04, 0x36
        /*0066*/ 	.short	(.L_65 - .L_64)
.L_64:
        /*0068*/ 	.word	0x00000008
.L_65:


//--------------------- .nv.callgraph             --------------------------
	.section	.nv.callgraph,"",@"SHT_CUDA_CALLGRAPH"
	.align	4
	.sectionentsize	8
	.align		4
        /*0000*/ 	.word	0x00000000
	.align		4
        /*0004*/ 	.word	0xffffffff
	.align		4
        /*0008*/ 	.word	0x00000000
	.align		4
        /*000c*/ 	.word	0xfffffffe
	.align		4
        /*0010*/ 	.word	0x00000000
	.align		4
        /*0014*/ 	.word	0xfffffffd
	.align		4
        /*0018*/ 	.word	0x00000000
	.align		4
        /*001c*/ 	.word	0xfffffffc


//--------------------- .text._Z28cuda_compare_addresses_batchPKhS0_Pjj --------------------------
	.section	.text._Z28cuda_compare_addresses_batchPKhS0_Pjj,"ax",@progbits
	.align	128
        .global         _Z28cuda_compare_addresses_batchPKhS0_Pjj
        .type           _Z28cuda_compare_addresses_batchPKhS0_Pjj,@function
        .size           _Z28cuda_compare_addresses_batchPKhS0_Pjj,(.L_x_5 - _Z28cuda_compare_addresses_batchPKhS0_Pjj)
        .other          _Z28cuda_compare_addresses_batchPKhS0_Pjj,@"STO_CUDA_ENTRY STV_DEFAULT"
_Z28cuda_compare_addresses_batchPKhS0_Pjj:
.text._Z28cuda_compare_addresses_batchPKhS0_Pjj:
[----:B------:R-:W-:Y:S01]  /*0000*/  LDC R1, c[0x0][0x37c] ;  /* 0x0000df00ff017b82 */ /* 0x000fe20000000800 */
[----:B------:R-:W0:Y:S07]  /*0010*/  S2R R3, SR_TID.X ;  /* 0x0000000000037919 */ /* 0x000e2e0000002100 */
[----:B------:R-:W0:Y:S01]  /*0020*/  S2UR UR4, SR_CTAID.X ;  /* 0x00000000000479c3 */ /* 0x000e220000002500 */
[----:B------:R-:W1:Y:S07]  /*0030*/  LDCU UR5, c[0x0][0x398] ;  /* 0x00007300ff0577ac */ /* 0x000e6e0008000800 */
[----:B------:R-:W0:Y:S02]  /*0040*/  LDC R0, c[0x0][0x360] ;  /* 0x0000d800ff007b82 */ /* 0x000e240000000800 */
[----:B0-----:R-:W-:-:S05]  /*0050*/  IMAD R0, R0, UR4, R3 ;  /* 0x0000000400007c24 */ /* 0x001fca000f8e0203 */
[----:B-1----:R-:W-:-:S13]  /*0060*/  ISETP.GE.U32.AND P0, PT, R0, UR5, PT ;  /* 0x0000000500007c0c */ /* 0x002fda000bf06070 */
[----:B------:R-:W-:Y:S05]  /*0070*/  @P0 EXIT ;  /* 0x000000000000094d */ /* 0x000fea0003800000 */
[----:B------:R-:W0:Y:S01]  /*0080*/  LDC.64 R4, c[0x0][0x380] ;  /* 0x0000e000ff047b82 */ /* 0x000e220000000a00 */
[----:B------:R-:W1:Y:S01]  /*0090*/  LDCU.64 UR4, c[0x0][0x358] ;  /* 0x00006b00ff0477ac */ /* 0x000e620008000a00 */
[----:B------:R-:W-:-:S06]  /*00a0*/  IMAD R7, R0, 0x14, RZ ;  /* 0x0000001400077824 */ /* 0x000fcc00078e02ff */
[----:B------:R-:W1:Y:S01]  /*00b0*/  LDC.64 R2, c[0x0][0x388] ;  /* 0x0000e200ff027b82 */ /* 0x000e620000000a00 */
[----:B0-----:R-:W-:-:S05]  /*00c0*/  IADD3 R4, P0, PT, R7, R4, RZ ;  /* 0x0000000407047210 */ /* 0x001fca0007f1e0ff */
[----:B------:R-:W-:Y:S01]  /*00d0*/  IMAD.X R5, RZ, RZ, R5, P0 ;  /* 0x000000ffff057224 */ /* 0x000fe200000e0605 */
[----:B-1----:R-:W2:Y:S04]  /*00e0*/  LDG.E.U8 R7, desc[UR4][R2.64] ;  /* 0x0000000402077981 */ /* 0x002ea8000c1e1100 */
[----:B------:R-:W2:Y:S01]  /*00f0*/  LDG.E.U8 R6, desc[UR4][R4.64] ;  /* 0x0000000404067981 */ /* 0x000ea2000c1e1100 */
[----:B------:R-:W-:Y:S01]  /*0100*/  BSSY.RECONVERGENT B0, `(.L_x_0) ;  /* 0x0000050000007945 */ /* 0x000fe20003800200 */
[----:B--2---:R-:W-:Y:S01]  /*0110*/  ISETP.NE.AND P0, PT, R6, R7, PT ;  /* 0x000000070600720c */ /* 0x004fe20003f05270 */
[----:B------:R-:W-:-:S12]  /*0120*/  IMAD.MOV.U32 R6, RZ, RZ, RZ ;  /* 0x000000ffff067224 */ /* 0x000fd800078e00ff */
[----:B------:R-:W-:Y:S05]  /*0130*/  @P0 BRA `(.L_x_1) ;  /* 0x0000000400300947 */ /* 0x000fea0003800000 */
[----:B------:R-:W2:Y:S04]  /*0140*/  LDG.E.U8 R7, desc[UR4][R4.64+0x1] ;  /* 0x0000010404077981 */ /* 0x000ea8000c1e1100 */
[----:B------:R-:W2:Y:S02]  /*0150*/  LDG.E.U8 R8, desc[UR4][R2.64+0x1] ;  /* 0x0000010402087981 */ /* 0x000ea4000c1e1100 */
[----:B--2---:R-:W-:-:S13]  /*0160*/  ISETP.NE.AND P0, PT, R7, R8, PT ;  /* 0x000000080700720c */ /* 0x004fda0003f05270 */
        /* <DEDUP_REMOVED lines=71> */
[----:B--2---:R-:W-:-:S04]  /*05e0*/  ISETP.NE.AND P0, PT, R4, R3, PT ;  /* 0x000000030400720c */ /* 0x004fc80003f05270 */
[----:B------:R-:W-:-:S09]  /*05f0*/  SEL R6, RZ, 0x1, P0 ;  /* 0x00000001ff067807 */ /* 0x000fd20000000000 */
.L_x_1:
[----:B------:R-:W-:Y:S05]  /*0600*/  BSYNC.RECONVERGENT B0 ;  /* 0x0000000000007941 */ /* 0x000fea0003800200 */
.L_x_0:
[----:B------:R-:W0:Y:S02]  /*0610*/  LDC.64 R2, c[0x0][0x390] ;  /* 0x0000e400ff027b82 */ /* 0x000e240000000a00 */
[----:B0-----:R-:W-:-:S05]  /*0620*/  IMAD.WIDE.U32 R2, R0, 0x4, R2 ;  /* 0x0000000400027825 */ /* 0x001fca00078e0002 */
[----:B------:R-:W-:Y:S01]  /*0630*/  STG.E desc[UR4][R2.64], R6 ;  /* 0x0000000602007986 */ /* 0x000fe2000c101904 */
[----:B------:R-:W-:Y:S05]  /*0640*/  EXIT ;  /* 0x000000000000794d */ /* 0x000fea0003800000 */
.L_x_2:
[----:B------:R-:W-:-:S00]  /*0650*/  BRA `(.L_x_2) ;  /* 0xfffffffc00fc7947 */ /* 0x000fc0000383ffff */
[----:B------:R-:W-:-:S00]  /*0660*/  NOP ;  /* 0x0000000000007918 */ /* 0x000fc00000000000 */
        /* <DEDUP_REMOVED lines=9> */
.L_x_5:


//--------------------- .text._Z20cuda_keccak256_batchPPKhPKjPhj --------------------------
	.section	.text._Z20cuda_keccak256_batchPPKhPKjPhj,"ax",@progbits
	.align	128
        .global         _Z20cuda_keccak256_batchPPKhPKjPhj
        .type           _Z20cuda_keccak256_batchPPKhPKjPhj,@function
        .size           _Z20cuda_keccak256_batchPPKhPKjPhj,(.L_x_6 - _Z20cuda_keccak256_batchPPKhPKjPhj)
        .other          _Z20cuda_keccak256_batchPPKhPKjPhj,@"STO_CUDA_ENTRY STV_DEFAULT"
_Z20cuda_keccak256_batchPPKhPKjPhj:
.text._Z20cuda_keccak256_batchPPKhPKjPhj:
        /* <DEDUP_REMOVED lines=8> */
[----:B------:R-:W0:Y:S01]  /*0080*/  LDCU.64 UR6, c[0x0][0x390] ;  /* 0x00007200ff0677ac */ /* 0x000e220008000a00 */
[----:B------:R-:W1:Y:S01]  /*0090*/  LDCU.64 UR4, c[0x0][0x358] ;  /* 0x00006b00ff0477ac */ /* 0x000e620008000a00 */
[----:B0-----:R-:W-:-:S04]  /*00a0*/  LEA R2, P0, R2, UR6, 0x5 ;  /* 0x0000000602027c11 */ /* 0x001fc8000f8028ff */
[----:B------:R-:W-:-:S05]  /*00b0*/  IADD3.X R3, PT, PT, RZ, UR7, RZ, P0, !PT ;  /* 0x00000007ff037c10 */ /* 0x000fca00087fe4ff */
[----:B-1----:R-:W-:Y:S04]  /*00c0*/  STG.E.U8 desc[UR4][R2.64], RZ ;  /* 0x000000ff02007986 */ /* 0x002fe8000c101104 */
[----:B------:R-:W-:Y:S04]  /*00d0*/  STG.E.U8 desc[UR4][R2.64+0x1], RZ ;  /* 0x000001ff02007986 */ /* 0x000fe8000c101104 */
        /* <DEDUP_REMOVED lines=29> */
[----:B------:R-:W-:Y:S01]  /*02b0*/  STG.E.U8 desc[UR4][R2.64+0x1f], RZ ;  /* 0x00001fff02007986 */ /* 0x000fe2000c101104 */
[----:B------:R-:W-:Y:S05]  /*02c0*/  EXIT ;  /* 0x000000000000794d */ /* 0x000fea0003800000 */
.L_x_3:
        /* <DEDUP_REMOVED lines=11> */
.L_x_6:


//--------------------- .text._Z28cuda_keccak256_address_batchPKhPhj --------------------------
	.section	.text._Z28cuda_keccak256_address_batchPKhPhj,"ax",@progbits
	.align	128
        .global         _Z28cuda_keccak256_address_batchPKhPhj
        .type           _Z28cuda_keccak256_address_batchPKhPhj,@function
        .size           _Z28cuda_keccak256_address_batchPKhPhj,(.L_x_7 - _Z28cuda_keccak256_address_batchPKhPhj)
        .other          _Z28cuda_keccak256_address_batchPKhPhj,@"STO_CUDA_ENTRY STV_DEFAULT"
_Z28cuda_keccak256_address_batchPKhPhj:
.text._Z28cuda_keccak256_address_batchPKhPhj:
        /* <DEDUP_REMOVED lines=9> */
[----:B------:R-:W1:Y:S07]  /*0090*/  LDCU.64 UR4, c[0x0][0x358] ;  /* 0x00006b00ff0477ac */ /* 0x000e6e0008000a00 */
[----:B------:R-:W2:Y:S01]  /*00a0*/  LDC.64 R8, c[0x0][0x388] ;  /* 0x0000e200ff087b82 */ /* 0x000ea20000000a00 */
[----:B0-----:R-:W-:-:S05]  /*00b0*/  LEA R2, P0, R5, R2, 0x6 ;  /* 0x0000000205027211 */ /* 0x001fca00078030ff */
[----:B------:R-:W-:-:S05]  /*00c0*/  IMAD.X R3, RZ, RZ, R3, P0 ;  /* 0x000000ffff037224 */ /* 0x000fca00000e0603 */
[----:B-1----:R-:W3:Y:S04]  /*00d0*/  LDG.E.U8 R0, desc[UR4][R2.64] ;  /* 0x0000000402007981 */ /* 0x002ee8000c1e1100 */
[----:B------:R-:W3:Y:S04]  /*00e0*/  LDG.E.U8 R7, desc[UR4][R2.64+0x20] ;  /* 0x0000200402077981 */ /* 0x000ee8000c1e1100 */
[----:B------:R-:W3:Y:S01]  /*00f0*/  LDG.E.U8 R6, desc[UR4][R2.64+0x2c] ;  /* 0x00002c0402067981 */ /* 0x000ee2000c1e1100 */
[----:B------:R-:W-:-:S05]  /*0100*/  IMAD R5, R5, 0x14, RZ ;  /* 0x0000001405057824 */ /* 0x000fca00078e02ff */
[----:B--2---:R-:W-:-:S05]  /*0110*/  IADD3 R4, P0, PT, R5, R8, RZ ;  /* 0x0000000805047210 */ /* 0x004fca0007f1e0ff */
[----:B------:R-:W-:Y:S01]  /*0120*/  IMAD.X R5, RZ, RZ, R9, P0 ;  /* 0x000000ffff057224 */ /* 0x000fe200000e0609 */
[----:B---3--:R-:W-:-:S05]  /*0130*/  IADD3 R7, PT, PT, R6, R7, R0 ;  /* 0x0000000706077210 */ /* 0x008fca0007ffe000 */
[----:B------:R0:W-:Y:S04]  /*0140*/  STG.E.U8 desc[UR4][R4.64], R7 ;  /* 0x0000000704007986 */ /* 0x0001e8000c101104 */
[----:B------:R-:W2:Y:S04]  /*0150*/  LDG.E.U8 R0, desc[UR4][R2.64+0x1] ;  /* 0x0000010402007981 */ /* 0x000ea8000c1e1100 */
[----:B------:R-:W2:Y:S04]  /*0160*/  LDG.E.U8 R9, desc[UR4][R2.64+0x21] ;  /* 0x0000210402097981 */ /* 0x000ea8000c1e1100 */
[----:B------:R-:W2:Y:S02]  /*0170*/  LDG.E.U8 R6, desc[UR4][R2.64+0x2d] ;  /* 0x00002d0402067981 */ /* 0x000ea4000c1e1100 */
[----:B--2---:R-:W-:-:S05]  /*0180*/  IADD3 R9, PT, PT, R6, R9, R0 ;  /* 0x0000000906097210 */ /* 0x004fca0007ffe000 */
[----:B------:R1:W-:Y:S04]  /*0190*/  STG.E.U8 desc[UR4][R4.64+0x1], R9 ;  /* 0x0000010904007986 */ /* 0x0003e8000c101104 */
[----:B------:R-:W2:Y:S04]  /*01a0*/  LDG.E.U8 R0, desc[UR4][R2.64+0x2] ;  /* 0x0000020402007981 */ /* 0x000ea8000c1e1100 */
[----:B------:R-:W2:Y:S04]  /*01b0*/  LDG.E.U8 R11, desc[UR4][R2.64+0x22] ;  /* 0x00002204020b7981 */ /* 0x000ea8000c1e1100 */
[----:B------:R-:W2:Y:S02]  /*01c0*/  LDG.E.U8 R6, desc[UR4][R2.64+0x2e] ;  /* 0x00002e0402067981 */ /* 0x000ea4000c1e1100 */
[----:B--2---:R-:W-:-:S05]  /*01d0*/  IADD3 R11, PT, PT, R6, R11, R0 ;  /* 0x0000000b060b7210 */ /* 0x004fca0007ffe000 */
[----:B------:R2:W-:Y:S04]  /*01e0*/  STG.E.U8 desc[UR4][R4.64+0x2], R11 ;  /* 0x0000020b04007986 */ /* 0x0005e8000c101104 */
[----:B------:R-:W3:Y:S04]  /*01f0*/  LDG.E.U8 R0, desc[UR4][R2.64+0x3] ;  /* 0x0000030402007981 */ /* 0x000ee8000c1e1100 */
[----:B0-----:R-:W3:Y:S04]  /*0200*/  LDG.E.U8 R7, desc[UR4][R2.64+0x23] ;  /* 0x0000230402077981 */ /* 0x001ee8000c1e1100 */
[----:B------:R-:W3:Y:S02]  /*0210*/  LDG.E.U8 R6, desc[UR4][R2.64+0x2f] ;  /* 0x00002f0402067981 */ /* 0x000ee4000c1e1100 */
[----:B---3--:R-:W-:-:S05]  /*0220*/  IADD3 R7, PT, PT, R6, R7, R0 ;  /* 0x0000000706077210 */ /* 0x008fca0007ffe000 */
[----:B------:R0:W-:Y:S04]  /*0230*/  STG.E.U8 desc[UR4][R4.64+0x3], R7 ;  /* 0x0000030704007986 */ /* 0x0001e8000c101104 */
[----:B------:R-:W3:Y:S04]  /*0240*/  LDG.E.U8 R0, desc[UR4][R2.64+0x4] ;  /* 0x0000040402007981 */ /* 0x000ee8000c1e1100 */
[----:B-1----:R-:W3:Y:S04]  /*0250*/  LDG.E.U8 R9, desc[UR4][R2.64+0x24] ;  /* 0x0000240402097981 */ /* 0x002ee8000c1e1100 */
[----:B------:R-:W3:Y:S02]  /*0260*/  LDG.E.U8 R6, desc[UR4][R2.64+0x30] ;  /* 0x0000300402067981 */ /* 0x000ee4000c1e1100 */
[----:B---3--:R-:W-:-:S05]  /*0270*/  IADD3 R9, PT, PT, R6, R9, R0 ;  /* 0x0000000906097210 */ /* 0x008fca0007ffe000 */
[----:B------:R1:W-:Y:S04]  /*0280*/  STG.E.U8 desc[UR4][R4.64+0x4], R9 ;  /* 0x0000040904007986 */ /* 0x0003e8000c101104 */
[----:B------:R-:W3:Y:S04]  /*0290*/  LDG.E.U8 R0, desc[UR4][R2.64+0x5] ;  /* 0x0000050402007981 */ /* 0x000ee8000c1e1100 */
[----:B--2---:R-:W3:Y:S04]  /*02a0*/  LDG.E.U8 R11, desc[UR4][R2.64+0x25] ;  /* 0x00002504020b7981 */ /* 0x004ee8000c1e1100 */
[----:B------:R-:W3:Y:S02]  /*02b0*/  LDG.E.U8 R6, desc[UR4][R2.64+0x31] ;  /* 0x0000310402067981 */ /* 0x000ee4000c1e1100 */
[----:B---3--:R-:W-:-:S05]  /*02c0*/  IADD3 R11, PT, PT, R6, R11, R0 ;  /* 0x0000000b060b7210 */ /* 0x008fca0007ffe000 */
        /* <DEDUP_REMOVED lines=60> */
[----:B------:R-:W-:Y:S04]  /*0690*/  STG.E.U8 desc[UR4][R4.64+0x11], R11 ;  /* 0x0000110b04007986 */ /* 0x000fe8000c101104 */
[----:B------:R-:W2:Y:S04]  /*06a0*/  LDG.E.U8 R0, desc[UR4][R2.64+0x12] ;  /* 0x0000120402007981 */ /* 0x000ea8000c1e1100 */
[----:B0-----:R-:W2:Y:S04]  /*06b0*/  LDG.E.U8 R7, desc[UR4][R2.64+0x32] ;  /* 0x0000320402077981 */ /* 0x001ea8000c1e1100 */
[----:B------:R-:W2:Y:S02]  /*06c0*/  LDG.E.U8 R6, desc[UR4][R2.64+0x3e] ;  /* 0x00003e0402067981 */ /* 0x000ea4000c1e1100 */
[----:B--2---:R-:W-:-:S05]  /*06d0*/  IADD3 R7, PT, PT, R6, R7, R0 ;  /* 0x0000000706077210 */ /* 0x004fca0007ffe000 */
[----:B------:R-:W-:Y:S04]  /*06e0*/  STG.E.U8 desc[UR4][R4.64+0x12], R7 ;  /* 0x0000120704007986 */ /* 0x000fe8000c101104 */
[----:B------:R-:W2:Y:S04]  /*06f0*/  LDG.E.U8 R0, desc[UR4][R2.64+0x13] ;  /* 0x0000130402007981 */ /* 0x000ea8000c1e1100 */
[----:B-1----:R-:W2:Y:S04]  /*0700*/  LDG.E.U8 R9, desc[UR4][R2.64+0x33] ;  /* 0x0000330402097981 */ /* 0x002ea8000c1e1100 */
[----:B------:R-:W2:Y:S02]  /*0710*/  LDG.E.U8 R6, desc[UR4][R2.64+0x3f] ;  /* 0x00003f0402067981 */ /* 0x000ea4000c1e1100 */
[----:B--2---:R-:W-:-:S05]  /*0720*/  IADD3 R9, PT, PT, R6, R9, R0 ;  /* 0x0000000906097210 */ /* 0x004fca0007ffe000 */
[----:B------:R-:W-:Y:S01]  /*0730*/  STG.E.U8 desc[UR4][R4.64+0x13], R9 ;  /* 0x0000130904007986 */ /* 0x000fe2000c101104 */
[----:B------:R-:W-:Y:S05]  /*0740*/  EXIT ;  /* 0x000000000000794d */ /* 0x000fea0003800000 */
.L_x_4:
        /* <DEDUP_REMOVED lines=11> */
.L_x_7:


//--------------------- .nv.shared.reserved.0     --------------------------
	.section	.nv.shared.reserved.0,"aw",@nobits
	.weak		__nv_reservedSMEM_offset_0_alias
	.size		__nv_reservedSMEM_offset_0_alias, 0, 64
	.other		__nv_reservedSMEM_offset_0_alias,@"STO_CUDA_RESERVED_SHARED STV_DEFAULT"
__nv_reservedSMEM_offset_0_alias:
	.zero		0
	.zero		64


//--------------------- .nv.constant0._Z28cuda_compare_addresses_batchPKhS0_Pjj --------------------------
	.section	.nv.constant0._Z28cuda_compare_addresses_batchPKhS0_Pjj,"a",@progbits
	.sectionflags	@""
	.align	4
.nv.constant0._Z28cuda_compare_addresses_batchPKhS0_Pjj:
	.zero		924


//--------------------- .nv.constant0._Z20cuda_keccak256_batchPPKhPKjPhj --------------------------
	.section	.nv.constant0._Z20cuda_keccak256_batchPPKhPKjPhj,"a",@progbits
	.sectionflags	@""
	.align	4
.nv.constant0._Z20cuda_keccak256_batchPPKhPKjPhj:
	.zero		924


//--------------------- .nv.constant0._Z28cuda_keccak256_address_batchPKhPhj --------------------------
	.section	.nv.constant0._Z28cuda_keccak256_address_batchPKhPhj,"a",@progbits
	.sectionflags	@""
	.align	4
.nv.constant0._Z28cuda_keccak256_address_batchPKhPhj:
	.zero		916


//--------------------- SYMBOLS --------------------------

	.type		.nv.reservedSmem.offset0,@object
	.size		.nv.reservedSmem.offset0,0x4
